//
// Generated by NVIDIA NVVM Compiler
//
// Compiler Build ID: CL-36424714
// Cuda compilation tools, release 13.0, V13.0.88
// Based on NVVM 20.0.0
//

.version 9.0
.target sm_100
.address_size 64

	// .globl	_Z8checkSumPiS_ibi
.extern .func  (.param .b32 func_retval0) vprintf
(
	.param .b64 vprintf_param_0,
	.param .b64 vprintf_param_1
)
;
.global .align 1 .b8 $str[60] = {73, 226, 128, 153, 109, 32, 116, 104, 114, 101, 97, 100, 32, 37, 100, 46, 32, 76, 111, 99, 97, 108, 32, 99, 111, 117, 110, 116, 58, 32, 37, 100, 32, 83, 101, 113, 117, 101, 110, 99, 101, 32, 102, 111, 117, 110, 100, 32, 97, 116, 58, 32, 37, 100, 45, 37, 100, 46, 10};
.global .align 1 .b8 $str$1[34] = {73, 226, 128, 153, 109, 32, 116, 104, 114, 101, 97, 100, 32, 37, 100, 46, 32, 76, 111, 99, 97, 108, 32, 99, 111, 117, 110, 116, 58, 32, 37, 100, 10};

.visible .entry _Z8checkSumPiS_ibi(
	.param .u64 .ptr .align 1 _Z8checkSumPiS_ibi_param_0,
	.param .u64 .ptr .align 1 _Z8checkSumPiS_ibi_param_1,
	.param .u32 _Z8checkSumPiS_ibi_param_2,
	.param .u8 _Z8checkSumPiS_ibi_param_3,
	.param .u32 _Z8checkSumPiS_ibi_param_4
)
{
	.local .align 16 .b8 	__local_depot0[16];
	.reg .b64 	%SP;
	.reg .b64 	%SPL;
	.reg .pred 	%p<25>;
	.reg .b16 	%rs<2>;
	.reg .b32 	%r<125>;
	.reg .b64 	%rd<49>;

	mov.u64 	%SPL, __local_depot0;
	cvta.local.u64 	%SP, %SPL;
	ld.param.u64 	%rd5, [_Z8checkSumPiS_ibi_param_0];
	ld.param.u64 	%rd6, [_Z8checkSumPiS_ibi_param_1];
	ld.param.u32 	%r52, [_Z8checkSumPiS_ibi_param_2];
	ld.param.s8 	%rs1, [_Z8checkSumPiS_ibi_param_3];
	ld.param.u32 	%r51, [_Z8checkSumPiS_ibi_param_4];
	cvta.to.global.u64 	%rd1, %rd5;
	cvta.to.global.u64 	%rd2, %rd6;
	add.u64 	%rd7, %SP, 0;
	add.u64 	%rd3, %SPL, 0;
	mov.u32 	%r53, %ntid.x;
	mov.u32 	%r54, %ctaid.x;
	mov.u32 	%r55, %tid.x;
	mad.lo.s32 	%r1, %r53, %r54, %r55;
	setp.ge.s32 	%p1, %r1, %r52;
	@%p1 bra 	$L__BB0_39;
	setp.lt.s32 	%p2, %r1, 0;
	@%p2 bra 	$L__BB0_37;
	mul.wide.u32 	%rd8, %r1, 4;
	add.s64 	%rd4, %rd2, %rd8;
	setp.ne.s16 	%p3, %rs1, 0;
	@%p3 bra 	$L__BB0_20;
	add.s32 	%r2, %r1, 1;
	and.b32  	%r3, %r2, 3;
	setp.lt.u32 	%p13, %r1, 3;
	mov.b32 	%r113, 0;
	mov.u32 	%r115, %r1;
	@%p13 bra 	$L__BB0_15;
	add.s32 	%r110, %r1, -1;
	and.b32  	%r86, %r2, 2147483644;
	neg.s32 	%r109, %r86;
	mov.b32 	%r113, 0;
$L__BB0_5:
	add.s32 	%r87, %r110, 1;
	mul.wide.u32 	%rd34, %r87, 4;
	add.s64 	%rd35, %rd1, %rd34;
	ld.global.u32 	%r88, [%rd35];
	add.s32 	%r9, %r88, %r113;
	setp.ne.s32 	%p14, %r9, %r51;
	@%p14 bra 	$L__BB0_7;
	ld.global.u32 	%r89, [%rd4];
	add.s32 	%r90, %r89, 1;
	st.global.u32 	[%rd4], %r90;
$L__BB0_7:
	mul.wide.u32 	%rd36, %r110, 4;
	add.s64 	%rd37, %rd1, %rd36;
	ld.global.u32 	%r91, [%rd37];
	add.s32 	%r10, %r91, %r9;
	setp.ne.s32 	%p15, %r10, %r51;
	@%p15 bra 	$L__BB0_9;
	ld.global.u32 	%r92, [%rd4];
	add.s32 	%r93, %r92, 1;
	st.global.u32 	[%rd4], %r93;
$L__BB0_9:
	add.s32 	%r94, %r110, -1;
	mul.wide.u32 	%rd38, %r94, 4;
	add.s64 	%rd39, %rd1, %rd38;
	ld.global.u32 	%r95, [%rd39];
	add.s32 	%r11, %r95, %r10;
	setp.ne.s32 	%p16, %r11, %r51;
	@%p16 bra 	$L__BB0_11;
	ld.global.u32 	%r96, [%rd4];
	add.s32 	%r97, %r96, 1;
	st.global.u32 	[%rd4], %r97;
$L__BB0_11:
	add.s32 	%r98, %r110, -2;
	mul.wide.u32 	%rd40, %r98, 4;
	add.s64 	%rd41, %rd1, %rd40;
	ld.global.u32 	%r99, [%rd41];
	add.s32 	%r113, %r99, %r11;
	setp.ne.s32 	%p17, %r113, %r51;
	@%p17 bra 	$L__BB0_13;
	ld.global.u32 	%r100, [%rd4];
	add.s32 	%r101, %r100, 1;
	st.global.u32 	[%rd4], %r101;
$L__BB0_13:
	add.s32 	%r110, %r110, -4;
	add.s32 	%r109, %r109, 4;
	setp.ne.s32 	%p18, %r109, 0;
	@%p18 bra 	$L__BB0_5;
	add.s32 	%r115, %r110, 1;
$L__BB0_15:
	setp.eq.s32 	%p19, %r3, 0;
	@%p19 bra 	$L__BB0_37;
	neg.s32 	%r114, %r3;
$L__BB0_17:
	.pragma "nounroll";
	mul.wide.u32 	%rd42, %r115, 4;
	add.s64 	%rd43, %rd1, %rd42;
	ld.global.u32 	%r102, [%rd43];
	add.s32 	%r113, %r102, %r113;
	setp.ne.s32 	%p20, %r113, %r51;
	@%p20 bra 	$L__BB0_19;
	ld.global.u32 	%r103, [%rd4];
	add.s32 	%r104, %r103, 1;
	st.global.u32 	[%rd4], %r104;
$L__BB0_19:
	add.s32 	%r115, %r115, -1;
	add.s32 	%r114, %r114, 1;
	setp.eq.s32 	%p21, %r114, 0;
	@%p21 bra 	$L__BB0_37;
	bra.uni 	$L__BB0_17;
$L__BB0_20:
	add.s32 	%r25, %r1, 1;
	and.b32  	%r26, %r25, 3;
	setp.lt.u32 	%p4, %r1, 3;
	mov.b32 	%r121, 0;
	mov.u32 	%r123, %r1;
	@%p4 bra 	$L__BB0_32;
	add.s32 	%r118, %r1, -1;
	and.b32  	%r58, %r25, 2147483644;
	neg.s32 	%r117, %r58;
	mov.b32 	%r121, 0;
	mov.u64 	%rd11, $str;
$L__BB0_22:
	add.s32 	%r32, %r118, 1;
	mul.wide.u32 	%rd9, %r32, 4;
	add.s64 	%rd10, %rd1, %rd9;
	ld.global.u32 	%r59, [%rd10];
	add.s32 	%r33, %r59, %r121;
	setp.ne.s32 	%p5, %r33, %r51;
	@%p5 bra 	$L__BB0_24;
	ld.global.u32 	%r60, [%rd4];
	add.s32 	%r61, %r60, 1;
	st.global.u32 	[%rd4], %r61;
	st.local.v4.u32 	[%rd3], {%r1, %r61, %r32, %r1};
	cvta.global.u64 	%rd12, %rd11;
	{ // callseq 0, 0
	.param .b64 param0;
	st.param.b64 	[param0], %rd12;
	.param .b64 param1;
	st.param.b64 	[param1], %rd7;
	.param .b32 retval0;
	call.uni (retval0), 
	vprintf, 
	(
	param0, 
	param1
	);
	ld.param.b32 	%r62, [retval0];
	} // callseq 0
$L__BB0_24:
	add.s32 	%r34, %r118, -2;
	mul.wide.u32 	%rd14, %r118, 4;
	add.s64 	%rd15, %rd1, %rd14;
	ld.global.u32 	%r64, [%rd15];
	add.s32 	%r35, %r64, %r33;
	setp.ne.s32 	%p6, %r35, %r51;
	@%p6 bra 	$L__BB0_26;
	ld.global.u32 	%r65, [%rd4];
	add.s32 	%r66, %r65, 1;
	st.global.u32 	[%rd4], %r66;
	st.local.v4.u32 	[%rd3], {%r1, %r66, %r118, %r1};
	cvta.global.u64 	%rd17, %rd11;
	{ // callseq 1, 0
	.param .b64 param0;
	st.param.b64 	[param0], %rd17;
	.param .b64 param1;
	st.param.b64 	[param1], %rd7;
	.param .b32 retval0;
	call.uni (retval0), 
	vprintf, 
	(
	param0, 
	param1
	);
	ld.param.b32 	%r67, [retval0];
	} // callseq 1
$L__BB0_26:
	add.s32 	%r36, %r118, -1;
	mul.wide.u32 	%rd19, %r36, 4;
	add.s64 	%rd20, %rd1, %rd19;
	ld.global.u32 	%r69, [%rd20];
	add.s32 	%r37, %r69, %r35;
	setp.ne.s32 	%p7, %r37, %r51;
	@%p7 bra 	$L__BB0_28;
	ld.global.u32 	%r70, [%rd4];
	add.s32 	%r71, %r70, 1;
	st.global.u32 	[%rd4], %r71;
	st.local.v4.u32 	[%rd3], {%r1, %r71, %r36, %r1};
	cvta.global.u64 	%rd22, %rd11;
	{ // callseq 2, 0
	.param .b64 param0;
	st.param.b64 	[param0], %rd22;
	.param .b64 param1;
	st.param.b64 	[param1], %rd7;
	.param .b32 retval0;
	call.uni (retval0), 
	vprintf, 
	(
	param0, 
	param1
	);
	ld.param.b32 	%r72, [retval0];
	} // callseq 2
$L__BB0_28:
	mul.wide.u32 	%rd24, %r34, 4;
	add.s64 	%rd25, %rd1, %rd24;
	ld.global.u32 	%r74, [%rd25];
	add.s32 	%r121, %r74, %r37;
	setp.ne.s32 	%p8, %r121, %r51;
	@%p8 bra 	$L__BB0_30;
	ld.global.u32 	%r75, [%rd4];
	add.s32 	%r76, %r75, 1;
	st.global.u32 	[%rd4], %r76;
	st.local.v4.u32 	[%rd3], {%r1, %r76, %r34, %r1};
	cvta.global.u64 	%rd27, %rd11;
	{ // callseq 3, 0
	.param .b64 param0;
	st.param.b64 	[param0], %rd27;
	.param .b64 param1;
	st.param.b64 	[param1], %rd7;
	.param .b32 retval0;
	call.uni (retval0), 
	vprintf, 
	(
	param0, 
	param1
	);
	ld.param.b32 	%r77, [retval0];
	} // callseq 3
$L__BB0_30:
	add.s32 	%r118, %r118, -4;
	add.s32 	%r117, %r117, 4;
	setp.ne.s32 	%p9, %r117, 0;
	@%p9 bra 	$L__BB0_22;
	add.s32 	%r123, %r118, 1;
$L__BB0_32:
	setp.eq.s32 	%p10, %r26, 0;
	@%p10 bra 	$L__BB0_37;
	neg.s32 	%r122, %r26;
	mov.u64 	%rd31, $str;
$L__BB0_34:
	.pragma "nounroll";
	mul.wide.u32 	%rd29, %r123, 4;
	add.s64 	%rd30, %rd1, %rd29;
	ld.global.u32 	%r79, [%rd30];
	add.s32 	%r121, %r79, %r121;
	setp.ne.s32 	%p11, %r121, %r51;
	@%p11 bra 	$L__BB0_36;
	ld.global.u32 	%r80, [%rd4];
	add.s32 	%r81, %r80, 1;
	st.global.u32 	[%rd4], %r81;
	st.local.v4.u32 	[%rd3], {%r1, %r81, %r123, %r1};
	cvta.global.u64 	%rd32, %rd31;
	{ // callseq 4, 0
	.param .b64 param0;
	st.param.b64 	[param0], %rd32;
	.param .b64 param1;
	st.param.b64 	[param1], %rd7;
	.param .b32 retval0;
	call.uni (retval0), 
	vprintf, 
	(
	param0, 
	param1
	);
	ld.param.b32 	%r82, [retval0];
	} // callseq 4
$L__BB0_36:
	add.s32 	%r123, %r123, -1;
	add.s32 	%r122, %r122, 1;
	setp.ne.s32 	%p12, %r122, 0;
	@%p12 bra 	$L__BB0_34;
$L__BB0_37:
	mul.wide.s32 	%rd44, %r1, 4;
	add.s64 	%rd45, %rd2, %rd44;
	ld.global.u32 	%r105, [%rd45];
	setp.ne.s32 	%p22, %r105, 0;
	setp.eq.s16 	%p23, %rs1, 0;
	or.pred  	%p24, %p23, %p22;
	@%p24 bra 	$L__BB0_39;
	mov.b32 	%r106, 0;
	st.local.v2.u32 	[%rd3], {%r1, %r106};
	mov.u64 	%rd46, $str$1;
	cvta.global.u64 	%rd47, %rd46;
	{ // callseq 5, 0
	.param .b64 param0;
	st.param.b64 	[param0], %rd47;
	.param .b64 param1;
	st.param.b64 	[param1], %rd7;
	.param .b32 retval0;
	call.uni (retval0), 
	vprintf, 
	(
	param0, 
	param1
	);
	ld.param.b32 	%r107, [retval0];
	} // callseq 5
$L__BB0_39:
	ret;

}


// ===== COMPILED SASS (sm_100) =====

	.target	sm_100

	.elftype	@"ET_EXEC"


//--------------------- .note.nv.tkinfo           --------------------------
	.section	.note.nv.tkinfo,"",@"SHT_NOTE"
	.sectionflags	@"SHF_NOTE_NV_TKINFO"
	.tkinfo
        /*0018*/ 	.word	0x00000002
        /*0030*/ 	.string	""
        /*0030*/ 	.string	"ptxas"
        /*0030*/ 	.string	"Cuda compilation tools, release 13.0, V13.0.88"
        /*0030*/ 	.string	"Build cuda_13.0.r13.0/compiler.36424714_0"
        /*0030*/ 	.string	"-arch sm_100 -m 64 "



//--------------------- .note.nv.cuinfo           --------------------------
	.section	.note.nv.cuinfo,"",@"SHT_NOTE"
	.sectionflags	@"SHF_NOTE_NV_CUINFO"
        /*0018*/ 	.short	0x0002
        /*001a*/ 	.short	0x0064
        /*001c*/ 	.short	0x0082
	.zero		2


//--------------------- .nv.info                  --------------------------
	.section	.nv.info,"",@"SHT_CUDA_INFO"
	.align	4


	//----- nvinfo : EIATTR_REGCOUNT
	.align		4
        /*0000*/ 	.byte	0x04, 0x2f
        /*0002*/ 	.short	(.L_3 - .L_2)
	.align		4
.L_2:
        /*0004*/ 	.word	index@(_Z8checkSumPiS_ibi)
        /*0008*/ 	.word	0x00000020


	//----- nvinfo : EIATTR_FRAME_SIZE
	.align		4
.L_3:
        /*000c*/ 	.byte	0x04, 0x11
        /*000e*/ 	.short	(.L_5 - .L_4)
	.align		4
.L_4:
        /*0010*/ 	.word	index@(_Z8checkSumPiS_ibi)
        /*0014*/ 	.word	0x00000010


	//----- nvinfo : EIATTR_MIN_STACK_SIZE
	.align		4
.L_5:
        /*0018*/ 	.byte	0x04, 0x12
        /*001a*/ 	.short	(.L_7 - .L_6)
	.align		4
.L_6:
        /*001c*/ 	.word	index@(_Z8checkSumPiS_ibi)
        /*0020*/ 	.word	0x00000010
.L_7:


//--------------------- .nv.compat                --------------------------
	.section	.nv.compat,"",@"SHT_CUDA_COMPAT_INFO"
	.align	4
        /*0000*/ 	.byte	0x02, 0x09, 0x00, 0x00, 0x02, 0x02, 0x01, 0x00, 0x02, 0x05, 0x05, 0x00, 0x03, 0x07, 0x01, 0x01
        /*0010*/ 	.byte	0x02, 0x03, 0x00, 0x00, 0x02, 0x06, 0x01, 0x00, 0x04, 0x0b, 0x08, 0x00, 0x09, 0x00, 0x00, 0x00
        /*0020*/ 	.byte	0x00, 0x00, 0x00, 0x00


//--------------------- .nv.info._Z8checkSumPiS_ibi --------------------------
	.section	.nv.info._Z8checkSumPiS_ibi,"",@"SHT_CUDA_INFO"
	.sectionflags	@""
	.align	4


	//----- nvinfo : EIATTR_CUDA_API_VERSION
	.align		4
        /*0000*/ 	.byte	0x04, 0x37
        /*0002*/ 	.short	(.L_9 - .L_8)
.L_8:
        /*0004*/ 	.word	0x00000082


	//----- nvinfo : EIATTR_KPARAM_INFO
	.align		4
.L_9:
        /*0008*/ 	.byte	0x04, 0x17
        /*000a*/ 	.short	(.L_11 - .L_10)
.L_10:
        /*000c*/ 	.word	0x00000000
        /*0010*/ 	.short	0x0004
        /*0012*/ 	.short	0x0018
        /*0014*/ 	.byte	0x00, 0xf0, 0x11, 0x00


	//----- nvinfo : EIATTR_KPARAM_INFO
	.align		4
.L_11:
        /*0018*/ 	.byte	0x04, 0x17
        /*001a*/ 	.short	(.L_13 - .L_12)
.L_12:
        /*001c*/ 	.word	0x00000000
        /*0020*/ 	.short	0x0003
        /*0022*/ 	.short	0x0014
        /*0024*/ 	.byte	0x00, 0xf0, 0x05, 0x00


	//----- nvinfo : EIATTR_KPARAM_INFO
	.align		4
.L_13:
        /*0028*/ 	.byte	0x04, 0x17
        /*002a*/ 	.short	(.L_15 - .L_14)
.L_14:
        /*002c*/ 	.word	0x00000000
        /*0030*/ 	.short	0x0002
        /*0032*/ 	.short	0x0010
        /*0034*/ 	.byte	0x00, 0xf0, 0x11, 0x00


	//----- nvinfo : EIATTR_KPARAM_INFO
	.align		4
.L_15:
        /*0038*/ 	.byte	0x04, 0x17
        /*003a*/ 	.short	(.L_17 - .L_16)
.L_16:
        /*003c*/ 	.word	0x00000000
        /*0040*/ 	.short	0x0001
        /*0042*/ 	.short	0x0008
        /*0044*/ 	.byte	0x00, 0xf5, 0x21, 0x00


	//----- nvinfo : EIATTR_KPARAM_INFO
	.align		4
.L_17:
        /*0048*/ 	.byte	0x04, 0x17
        /*004a*/ 	.short	(.L_19 - .L_18)
.L_18:
        /*004c*/ 	.word	0x00000000
        /*0050*/ 	.short	0x0000
        /*0052*/ 	.short	0x0000
        /*0054*/ 	.byte	0x00, 0xf5, 0x21, 0x00


	//----- nvinfo : EIATTR_SPARSE_MMA_MASK
	.align		4
.L_19:
        /*0058*/ 	.byte	0x03, 0x50
        /*005a*/ 	.short	0x0000


	//----- nvinfo : EIATTR_MAXREG_COUNT
	.align		4
        /*005c*/ 	.byte	0x03, 0x1b
        /*005e*/ 	.short	0x00ff


	//----- nvinfo : EIATTR_EXTERNS
	.align		4
        /*0060*/ 	.byte	0x04, 0x0f
        /*0062*/ 	.short	(.L_21 - .L_20)


	//   ....[0]....
	.align		4
.L_20:
        /*0064*/ 	.word	index@(vprintf)


	//----- nvinfo : EIATTR_MERCURY_ISA_VERSION
	.align		4
.L_21:
        /*0068*/ 	.byte	0x03, 0x5f
        /*006a*/ 	.short	0x0101


	//----- nvinfo : EIATTR_VRC_CTA_INIT_COUNT
	.align		4
        /*006c*/ 	.byte	0x02, 0x4a
	.zero		1
	.zero		1


	//----- nvinfo : EIATTR_SYSCALL_OFFSETS
	.align		4
        /*0070*/ 	.byte	0x04, 0x46
        /*0072*/ 	.short	(.L_23 - .L_22)


	//   ....[0]....
.L_22:
        /*0074*/ 	.word	0x00000840


	//   ....[1]....
        /*0078*/ 	.word	0x000009c0


	//   ....[2]....
        /*007c*/ 	.word	0x00000b40


	//   ....[3]....
        /*0080*/ 	.word	0x00000ca0


	//   ....[4]....
        /*0084*/ 	.word	0x00000ee0


	//   ....[5]....
        /*0088*/ 	.word	0x00001060


	//----- nvinfo : EIATTR_EXIT_INSTR_OFFSETS
	.align		4
.L_23:
        /*008c*/ 	.byte	0x04, 0x1c
        /*008e*/ 	.short	(.L_25 - .L_24)


	//   ....[0]....
.L_24:
        /*0090*/ 	.word	0x000000c0


	//   ....[1]....
        /*0094*/ 	.word	0x00000fb0


	//   ....[2]....
        /*0098*/ 	.word	0x00001070


	//----- nvinfo : EIATTR_CRS_STACK_SIZE
	.align		4
.L_25:
        /*009c*/ 	.byte	0x04, 0x1e
        /*009e*/ 	.short	(.L_27 - .L_26)
.L_26:
        /*00a0*/ 	.word	0x00000000


	//----- nvinfo : EIATTR_CBANK_PARAM_SIZE
	.align		4
.L_27:
        /*00a4*/ 	.byte	0x03, 0x19
        /*00a6*/ 	.short	0x001c


	//----- nvinfo : EIATTR_PARAM_CBANK
	.align		4
        /*00a8*/ 	.byte	0x04, 0x0a
        /*00aa*/ 	.short	(.L_29 - .L_28)
	.align		4
.L_28:
        /*00ac*/ 	.word	index@(.nv.constant0._Z8checkSumPiS_ibi)
        /*00b0*/ 	.short	0x0380
        /*00b2*/ 	.short	0x001c


	//----- nvinfo : EIATTR_SW_WAR
	.align		4
.L_29:
        /*00b4*/ 	.byte	0x04, 0x36
        /*00b6*/ 	.short	(.L_31 - .L_30)
.L_30:
        /*00b8*/ 	.word	0x00000008
.L_31:


//--------------------- .nv.callgraph             --------------------------
	.section	.nv.callgraph,"",@"SHT_CUDA_CALLGRAPH"
	.align	4
	.sectionentsize	8
	.align		4
        /*0000*/ 	.word	0x00000000
	.align		4
        /*0004*/ 	.word	0xffffffff
	.align		4
        /*0008*/ 	.word	index@(_Z8checkSumPiS_ibi)
	.align		4
        /*000c*/ 	.word	index@(vprintf)
	.align		4
        /*0010*/ 	.word	0x00000000
	.align		4
        /*0014*/ 	.word	0xfffffffe
	.align		4
        /*0018*/ 	.word	0x00000000
	.align		4
        /*001c*/ 	.word	0xfffffffd
	.align		4
        /*0020*/ 	.word	0x00000000
	.align		4
        /*0024*/ 	.word	0xfffffffc


//--------------------- .nv.constant4             --------------------------
	.section	.nv.constant4,"a",@progbits
	.align	8
	.align		8
.nv.constant4:
        /*0000*/ 	.dword	vprintf
	.align		8
        /*0008*/ 	.dword	$str
	.align		8
        /*0010*/ 	.dword	$str$1


//--------------------- .text._Z8checkSumPiS_ibi  --------------------------
	.section	.text._Z8checkSumPiS_ibi,"ax",@progbits
	.align	128
        .global         _Z8checkSumPiS_ibi
        .type           _Z8checkSumPiS_ibi,@function
        .size           _Z8checkSumPiS_ibi,(.L_x_27 - _Z8checkSumPiS_ibi)
        .other          _Z8checkSumPiS_ibi,@"STO_CUDA_ENTRY STV_DEFAULT"
_Z8checkSumPiS_ibi:
.text._Z8checkSumPiS_ibi:
[----:B------:R-:W0:Y:S01]  /*0000*/  LDC R1, c[0x0][0x37c] ;  /* 0x0000df00ff017b82 */ /* 0x000e220000000800 */
[----:B------:R-:W1:Y:S01]  /*0010*/  S2R R16, SR_CTAID.X ;  /* 0x0000000000107919 */ /* 0x000e620000002500 */
[----:B------:R-:W2:Y:S01]  /*0020*/  LDCU UR5, c[0x0][0x2fc] ;  /* 0x00005f80ff0577ac */ /* 0x000ea20008000800 */
[----:B0-----:R-:W-:Y:S01]  /*0030*/  VIADD R1, R1, 0xfffffff0 ;  /* 0xfffffff001017836 */ /* 0x001fe20000000000 */
[----:B------:R-:W1:Y:S01]  /*0040*/  S2R R3, SR_TID.X ;  /* 0x0000000000037919 */ /* 0x000e620000002100 */
[----:B------:R-:W1:Y:S01]  /*0050*/  LDCU UR6, c[0x0][0x360] ;  /* 0x00006c00ff0677ac */ /* 0x000e620008000800 */
[----:B------:R-:W0:Y:S01]  /*0060*/  LDCU UR7, c[0x0][0x390] ;  /* 0x00007200ff0777ac */ /* 0x000e220008000800 */
[----:B------:R-:W3:Y:S02]  /*0070*/  LDCU UR4, c[0x0][0x2f8] ;  /* 0x00005f00ff0477ac */ /* 0x000ee40008000800 */
[----:B---3--:R-:W-:Y:S01]  /*0080*/  IADD3 R24, P1, PT, R1, UR4, RZ ;  /* 0x0000000401187c10 */ /* 0x008fe2000ff3e0ff */
[----:B-1----:R-:W-:-:S04]  /*0090*/  IMAD R16, R16, UR6, R3 ;  /* 0x0000000610107c24 */ /* 0x002fc8000f8e0203 */
[----:B--2---:R-:W-:Y:S01]  /*00a0*/  IMAD.X R2, RZ, RZ, UR5, P1 ;  /* 0x00000005ff027e24 */ /* 0x004fe200088e06ff */
[----:B0-----:R-:W-:-:S13]  /*00b0*/  ISETP.GE.AND P0, PT, R16, UR7, PT ;  /* 0x0000000710007c0c */ /* 0x001fda000bf06270 */
[----:B------:R-:W-:Y:S05]  /*00c0*/  @P0 EXIT ;  /* 0x000000000000094d */ /* 0x000fea0003800000 */
[----:B------:R-:W-:Y:S01]  /*00d0*/  ISETP.GE.AND P0, PT, R16, RZ, PT ;  /* 0x000000ff1000720c */ /* 0x000fe20003f06270 */
[----:B------:R-:W0:Y:S01]  /*00e0*/  LDCU.64 UR36, c[0x0][0x358] ;  /* 0x00006b00ff2477ac */ /* 0x000e220008000a00 */
[----:B------:R-:W-:Y:S01]  /*00f0*/  BSSY.RECONVERGENT B9, `(.L_x_0) ;  /* 0x00000e4000097945 */ /* 0x000fe20003800200 */
[----:B------:R-:W1:Y:S01]  /*0100*/  LDCU UR38, c[0x0][0x398] ;  /* 0x00007300ff2677ac */ /* 0x000e620008000800 */
[----:B------:R-:W2:Y:S01]  /*0110*/  LDCU UR39, c[0x0][0x398] ;  /* 0x00007300ff2777ac */ /* 0x000ea20008000800 */
[----:B------:R-:W3:Y:S01]  /*0120*/  LDCU UR40, c[0x0][0x398] ;  /* 0x00007300ff2877ac */ /* 0x000ee20008000800 */
[----:B------:R-:W4:Y:S07]  /*0130*/  LDCU UR41, c[0x0][0x398] ;  /* 0x00007300ff2977ac */ /* 0x000f2e0008000800 */
[----:B------:R-:W-:Y:S05]  /*0140*/  @!P0 BRA `(.L_x_1) ;  /* 0x0000000c00788947 */ /* 0x000fea0003800000 */
[----:B------:R-:W5:Y:S01]  /*0150*/  LDCU.U8 UR4, c[0x0][0x394] ;  /* 0x00007280ff0477ac */ /* 0x000f620008000000 */
[----:B------:R-:W0:Y:S01]  /*0160*/  LDC.64 R28, c[0x0][0x388] ;  /* 0x0000e200ff1c7b82 */ /* 0x000e220000000a00 */
[----:B-----5:R-:W-:-:S04]  /*0170*/  UPRMT UR4, UR4, 0x8880, URZ ;  /* 0x0000888004047896 */ /* 0x020fc800080000ff */
[----:B------:R-:W-:Y:S01]  /*0180*/  UISETP.NE.AND UP0, UPT, UR4, URZ, UPT ;  /* 0x000000ff0400728c */ /* 0x000fe2000bf05270 */
[----:B0-----:R-:W-:-:S08]  /*0190*/  IMAD.WIDE.U32 R28, R16, 0x4, R28 ;  /* 0x00000004101c7825 */ /* 0x001fd000078e001c */
[----:B------:R-:W-:Y:S05]  /*01a0*/  BRA.U UP0, `(.L_x_2) ;  /* 0x0000000500187547 */ /* 0x000fea000b800000 */
[C---:B------:R-:W-:Y:S01]  /*01b0*/  ISETP.GE.U32.AND P0, PT, R16.reuse, 0x3, PT ;  /* 0x000000031000780c */ /* 0x040fe20003f06070 */
[----:B------:R-:W-:Y:S01]  /*01c0*/  BSSY.RECONVERGENT B0, `(.L_x_3) ;  /* 0x0000031000007945 */ /* 0x000fe20003800200 */
[----:B------:R-:W-:Y:S01]  /*01d0*/  IADD3 R3, PT, PT, R16, 0x1, RZ ;  /* 0x0000000110037810 */ /* 0x000fe20007ffe0ff */
[----:B------:R-:W-:Y:S02]  /*01e0*/  IMAD.MOV.U32 R12, RZ, RZ, RZ ;  /* 0x000000ffff0c7224 */ /* 0x000fe400078e00ff */
[----:B------:R-:W-:Y:S01]  /*01f0*/  IMAD.MOV.U32 R9, RZ, RZ, R16 ;  /* 0x000000ffff097224 */ /* 0x000fe200078e0010 */
[----:B------:R-:W-:-:S07]  /*0200*/  LOP3.LUT R0, R3, 0x3, RZ, 0xc0, !PT ;  /* 0x0000000303007812 */ /* 0x000fce00078ec0ff */
[----:B------:R-:W-:Y:S05]  /*0210*/  @!P0 BRA `(.L_x_4) ;  /* 0x0000000000ac8947 */ /* 0x000fea0003800000 */
[----:B------:R-:W0:Y:S01]  /*0220*/  LDC.64 R4, c[0x0][0x380] ;  /* 0x0000e000ff047b82 */ /* 0x000e220000000a00 */
[----:B------:R-:W-:Y:S01]  /*0230*/  LOP3.LUT R6, R3, 0x7ffffffc, RZ, 0xc0, !PT ;  /* 0x7ffffffc03067812 */ /* 0x000fe200078ec0ff */
[----:B------:R-:W-:Y:S01]  /*0240*/  BSSY.RECONVERGENT B1, `(.L_x_5) ;  /* 0x0000027000017945 */ /* 0x000fe20003800200 */
[----:B------:R-:W-:Y:S01]  /*0250*/  IADD3 R3, PT, PT, R16, -0x1, RZ ;  /* 0xffffffff10037810 */ /* 0x000fe20007ffe0ff */
[----:B------:R-:W-:Y:S02]  /*0260*/  IMAD.MOV.U32 R12, RZ, RZ, RZ ;  /* 0x000000ffff0c7224 */ /* 0x000fe400078e00ff */
[----:B------:R-:W-:-:S07]  /*0270*/  IMAD.MOV R6, RZ, RZ, -R6 ;  /* 0x000000ffff067224 */ /* 0x000fce00078e0a06 */
.L_x_6:
[----:B------:R-:W-:-:S05]  /*0280*/  IADD3 R9, PT, PT, R3, 0x1, RZ ;  /* 0x0000000103097810 */ /* 0x000fca0007ffe0ff */
[----:B0-----:R-:W-:-:S06]  /*0290*/  IMAD.WIDE.U32 R8, R9, 0x4, R4 ;  /* 0x0000000409087825 */ /* 0x001fcc00078e0004 */
[----:B------:R-:W5:Y:S02]  /*02a0*/  LDG.E R9, desc[UR36][R8.64] ;  /* 0x0000002408097981 */ /* 0x000f64000c1e1900 */
[----:B-----5:R-:W-:-:S05]  /*02b0*/  IMAD.IADD R13, R9, 0x1, R12 ;  /* 0x00000001090d7824 */ /* 0x020fca00078e020c */
[----:B-1----:R-:W-:-:S13]  /*02c0*/  ISETP.NE.AND P0, PT, R13, UR38, PT ;  /* 0x000000260d007c0c */ /* 0x002fda000bf05270 */
[----:B------:R-:W5:Y:S01]  /*02d0*/  @!P0 LDG.E R7, desc[UR36][R28.64] ;  /* 0x000000241c078981 */ /* 0x000f62000c1e1900 */
[----:B------:R-:W-:-:S04]  /*02e0*/  IMAD.WIDE.U32 R10, R3, 0x4, R4 ;  /* 0x00000004030a7825 */ /* 0x000fc800078e0004 */
[----:B-----5:R-:W-:-:S05]  /*02f0*/  @!P0 VIADD R7, R7, 0x1 ;  /* 0x0000000107078836 */ /* 0x020fca0000000000 */
[----:B------:R0:W-:Y:S04]  /*0300*/  @!P0 STG.E desc[UR36][R28.64], R7 ;  /* 0x000000071c008986 */ /* 0x0001e8000c101924 */
[----:B------:R-:W5:Y:S02]  /*0310*/  LDG.E R10, desc[UR36][R10.64] ;  /* 0x000000240a0a7981 */ /* 0x000f64000c1e1900 */
[----:B-----5:R-:W-:-:S04]  /*0320*/  IADD3 R15, PT, PT, R13, R10, RZ ;  /* 0x0000000a0d0f7210 */ /* 0x020fc80007ffe0ff */
[----:B------:R-:W-:-:S13]  /*0330*/  ISETP.NE.AND P0, PT, R15, UR38, PT ;  /* 0x000000260f007c0c */ /* 0x000fda000bf05270 */
[----:B------:R-:W5:Y:S01]  /*0340*/  @!P0 LDG.E R13, desc[UR36][R28.64] ;  /* 0x000000241c0d8981 */ /* 0x000f62000c1e1900 */
[----:B------:R-:W-:-:S04]  /*0350*/  VIADD R9, R3, 0xffffffff ;  /* 0xffffffff03097836 */ /* 0x000fc80000000000 */
[----:B------:R-:W-:-:S04]  /*0360*/  IMAD.WIDE.U32 R8, R9, 0x4, R4 ;  /* 0x0000000409087825 */ /* 0x000fc800078e0004 */
[----:B-----5:R-:W-:-:S05]  /*0370*/  @!P0 VIADD R13, R13, 0x1 ;  /* 0x000000010d0d8836 */ /* 0x020fca0000000000 */
[----:B------:R1:W-:Y:S04]  /*0380*/  @!P0 STG.E desc[UR36][R28.64], R13 ;  /* 0x0000000d1c008986 */ /* 0x0003e8000c101924 */
[----:B------:R-:W5:Y:S02]  /*0390*/  LDG.E R8, desc[UR36][R8.64] ;  /* 0x0000002408087981 */ /* 0x000f64000c1e1900 */
[----:B-----5:R-:W-:-:S04]  /*03a0*/  IADD3 R15, PT, PT, R15, R8, RZ ;  /* 0x000000080f0f7210 */ /* 0x020fc80007ffe0ff */
[----:B------:R-:W-:-:S13]  /*03b0*/  ISETP.NE.AND P0, PT, R15, UR38, PT ;  /* 0x000000260f007c0c */ /* 0x000fda000bf05270 */
[----:B0-----:R-:W5:Y:S01]  /*03c0*/  @!P0 LDG.E R7, desc[UR36][R28.64] ;  /* 0x000000241c078981 */ /* 0x001f62000c1e1900 */
[----:B------:R-:W-:-:S04]  /*03d0*/  VIADD R11, R3, 0xfffffffe ;  /* 0xfffffffe030b7836 */ /* 0x000fc80000000000 */
[----:B------:R-:W-:-:S04]  /*03e0*/  IMAD.WIDE.U32 R10, R11, 0x4, R4 ;  /* 0x000000040b0a7825 */ /* 0x000fc800078e0004 */
[----:B-----5:R-:W-:-:S05]  /*03f0*/  @!P0 VIADD R7, R7, 0x1 ;  /* 0x0000000107078836 */ /* 0x020fca0000000000 */
[----:B------:R1:W-:Y:S04]  /*0400*/  @!P0 STG.E desc[UR36][R28.64], R7 ;  /* 0x000000071c008986 */ /* 0x0003e8000c101924 */
[----:B------:R-:W5:Y:S02]  /*0410*/  LDG.E R10, desc[UR36][R10.64] ;  /* 0x000000240a0a7981 */ /* 0x000f64000c1e1900 */
[----:B-----5:R-:W-:-:S04]  /*0420*/  IADD3 R12, PT, PT, R15, R10, RZ ;  /* 0x0000000a0f0c7210 */ /* 0x020fc80007ffe0ff */
[----:B------:R-:W-:-:S13]  /*0430*/  ISETP.NE.AND P0, PT, R12, UR38, PT ;  /* 0x000000260c007c0c */ /* 0x000fda000bf05270 */
[----:B------:R-:W5:Y:S01]  /*0440*/  @!P0 LDG.E R9, desc[UR36][R28.64] ;  /* 0x000000241c098981 */ /* 0x000f62000c1e1900 */
[----:B------:R-:W-:Y:S01]  /*0450*/  VIADD R6, R6, 0x4 ;  /* 0x0000000406067836 */ /* 0x000fe20000000000 */
[----:B------:R-:W-:Y:S01]  /*0460*/  IADD3 R3, PT, PT, R3, -0x4, RZ ;  /* 0xfffffffc03037810 */ /* 0x000fe20007ffe0ff */
[----:B-----5:R-:W-:-:S05]  /*0470*/  @!P0 VIADD R9, R9, 0x1 ;  /* 0x0000000109098836 */ /* 0x020fca0000000000 */
[----:B------:R1:W-:Y:S01]  /*0480*/  @!P0 STG.E desc[UR36][R28.64], R9 ;  /* 0x000000091c008986 */ /* 0x0003e2000c101924 */
[----:B------:R-:W-:-:S13]  /*0490*/  ISETP.NE.AND P0, PT, R6, RZ, PT ;  /* 0x000000ff0600720c */ /* 0x000fda0003f05270 */
[----:B-1----:R-:W-:Y:S05]  /*04a0*/  @P0 BRA `(.L_x_6) ;  /* 0xfffffffc00740947 */ /* 0x002fea000383ffff */
[----:B--234-:R-:W-:Y:S05]  /*04b0*/  BSYNC.RECONVERGENT B1 ;  /* 0x0000000000017941 */ /* 0x01cfea0003800200 */
.L_x_5:
[----:B------:R-:W-:-:S07]  /*04c0*/  VIADD R9, R3, 0x1 ;  /* 0x0000000103097836 */ /* 0x000fce0000000000 */
.L_x_4:
[----:B-1234-:R-:W-:Y:S05]  /*04d0*/  BSYNC.RECONVERGENT B0 ;  /* 0x0000000000007941 */ /* 0x01efea0003800200 */
.L_x_3:
[----:B------:R-:W-:-:S13]  /*04e0*/  ISETP.NE.AND P0, PT, R0, RZ, PT ;  /* 0x000000ff0000720c */ /* 0x000fda0003f05270 */
[----:B------:R-:W-:Y:S05]  /*04f0*/  @!P0 BRA `(.L_x_1) ;  /* 0x00000008008c8947 */ /* 0x000fea0003800000 */
[----:B------:R-:W0:Y:S01]  /*0500*/  LDC.64 R4, c[0x0][0x380] ;  /* 0x0000e000ff047b82 */ /* 0x000e220000000a00 */
[----:B------:R-:W-:Y:S01]  /*0510*/  BSSY.RECONVERGENT B0, `(.L_x_7) ;  /* 0x000000e000007945 */ /* 0x000fe20003800200 */
[----:B------:R-:W-:-:S07]  /*0520*/  IMAD.MOV R0, RZ, RZ, -R0 ;  /* 0x000000ffff007224 */ /* 0x000fce00078e0a00 */
.L_x_9:
[----:B0-----:R-:W-:-:S06]  /*0530*/  IMAD.WIDE.U32 R6, R9, 0x4, R4 ;  /* 0x0000000409067825 */ /* 0x001fcc00078e0004 */
[----:B------:R-:W2:Y:S02]  /*0540*/  LDG.E R7, desc[UR36][R6.64] ;  /* 0x0000002406077981 */ /* 0x000ea4000c1e1900 */
[----:B--2---:R-:W-:-:S04]  /*0550*/  IADD3 R12, PT, PT, R7, R12, RZ ;  /* 0x0000000c070c7210 */ /* 0x004fc80007ffe0ff */
[----:B------:R-:W-:-:S13]  /*0560*/  ISETP.NE.AND P0, PT, R12, UR39, PT ;  /* 0x000000270c007c0c */ /* 0x000fda000bf05270 */
[----:B------:R-:W2:Y:S01]  /*0570*/  @!P0 LDG.E R3, desc[UR36][R28.64] ;  /* 0x000000241c038981 */ /* 0x000ea2000c1e1900 */
[----:B------:R-:W-:Y:S02]  /*0580*/  VIADD R0, R0, 0x1 ;  /* 0x0000000100007836 */ /* 0x000fe40000000000 */
[----:B--2---:R-:W-:-:S05]  /*0590*/  @!P0 VIADD R3, R3, 0x1 ;  /* 0x0000000103038836 */ /* 0x004fca0000000000 */
[----:B------:R0:W-:Y:S01]  /*05a0*/  @!P0 STG.E desc[UR36][R28.64], R3 ;  /* 0x000000031c008986 */ /* 0x0001e2000c101924 */
[----:B------:R-:W-:-:S13]  /*05b0*/  ISETP.NE.AND P0, PT, R0, RZ, PT ;  /* 0x000000ff0000720c */ /* 0x000fda0003f05270 */
[----:B0-----:R-:W-:Y:S05]  /*05c0*/  @!P0 BRA `(.L_x_8) ;  /* 0x0000000000088947 */ /* 0x001fea0003800000 */
[----:B------:R-:W-:Y:S01]  /*05d0*/  IADD3 R9, PT, PT, R9, -0x1, RZ ;  /* 0xffffffff09097810 */ /* 0x000fe20007ffe0ff */
[----:B------:R-:W-:Y:S06]  /*05e0*/  BRA `(.L_x_9) ;  /* 0xfffffffc00d07947 */ /* 0x000fec000383ffff */
.L_x_8:
[----:B------:R-:W-:Y:S05]  /*05f0*/  BSYNC.RECONVERGENT B0 ;  /* 0x0000000000007941 */ /* 0x000fea0003800200 */
.L_x_7:
[----:B------:R-:W-:Y:S05]  /*0600*/  BRA `(.L_x_1) ;  /* 0x0000000800487947 */ /* 0x000fea0003800000 */
.L_x_2:
[C---:B------:R-:W-:Y:S01]  /*0610*/  ISETP.GE.U32.AND P0, PT, R16.reuse, 0x3, PT ;  /* 0x000000031000780c */ /* 0x040fe20003f06070 */
[----:B------:R-:W-:Y:S01]  /*0620*/  BSSY.RECONVERGENT B8, `(.L_x_10) ;  /* 0x000006f000087945 */ /* 0x000fe20003800200 */
[----:B------:R-:W-:Y:S01]  /*0630*/  VIADD R0, R16, 0x1 ;  /* 0x0000000110007836 */ /* 0x000fe20000000000 */
[----:B------:R-:W-:Y:S01]  /*0640*/  MOV R18, R16 ;  /* 0x0000001000127202 */ /* 0x000fe20000000f00 */
[----:B------:R-:W-:-:S09]  /*0650*/  IMAD.MOV.U32 R23, RZ, RZ, RZ ;  /* 0x000000ffff177224 */ /* 0x000fd200078e00ff */
[----:B------:R-:W-:Y:S05]  /*0660*/  @!P0 BRA `(.L_x_11) ;  /* 0x0000000400a88947 */ /* 0x000fea0003800000 */
[----:B------:R-:W-:Y:S01]  /*0670*/  LOP3.LUT R0, R0, 0x7ffffffc, RZ, 0xc0, !PT ;  /* 0x7ffffffc00007812 */ /* 0x000fe200078ec0ff */
[----:B------:R-:W-:Y:S01]  /*0680*/  BSSY.RECONVERGENT B7, `(.L_x_12) ;  /* 0x0000067000077945 */ /* 0x000fe20003800200 */
[----:B------:R-:W-:Y:S02]  /*0690*/  IMAD.MOV.U32 R23, RZ, RZ, RZ ;  /* 0x000000ffff177224 */ /* 0x000fe400078e00ff */
[----:B------:R-:W-:Y:S01]  /*06a0*/  VIADD R22, R16, 0xffffffff ;  /* 0xffffffff10167836 */ /* 0x000fe20000000000 */
[----:B------:R-:W-:-:S07]  /*06b0*/  IADD3 R25, PT, PT, -R0, RZ, RZ ;  /* 0x000000ff00197210 */ /* 0x000fce0007ffe1ff */
.L_x_21:
[----:B------:R-:W0:Y:S01]  /*06c0*/  LDC.64 R4, c[0x0][0x380] ;  /* 0x0000e000ff047b82 */ /* 0x000e220000000a00 */
[----:B------:R-:W-:-:S04]  /*06d0*/  VIADD R18, R22, 0x1 ;  /* 0x0000000116127836 */ /* 0x000fc80000000000 */
[----:B0-----:R-:W-:-:S06]  /*06e0*/  IMAD.WIDE.U32 R4, R18, 0x4, R4 ;  /* 0x0000000412047825 */ /* 0x001fcc00078e0004 */
[----:B------:R-:W5:Y:S01]  /*06f0*/  LDG.E R4, desc[UR36][R4.64] ;  /* 0x0000002404047981 */ /* 0x000f62000c1e1900 */
[----:B------:R-:W-:Y:S01]  /*0700*/  VIADD R25, R25, 0x4 ;  /* 0x0000000419197836 */ /* 0x000fe20000000000 */
[----:B------:R-:W-:Y:S04]  /*0710*/  BSSY.RECONVERGENT B6, `(.L_x_13) ;  /* 0x0000014000067945 */ /* 0x000fe80003800200 */
[----:B------:R-:W-:-:S04]  /*0720*/  ISETP.NE.AND P1, PT, R25, RZ, PT ;  /* 0x000000ff1900720c */ /* 0x000fc80003f25270 */
[----:B------:R-:W-:Y:S02]  /*0730*/  P2R R26, PR, RZ, 0x2 ;  /* 0x00000002ff1a7803 */ /* 0x000fe40000000000 */
[----:B-----5:R-:W-:-:S04]  /*0740*/  IADD3 R23, PT, PT, R4, R23, RZ ;  /* 0x0000001704177210 */ /* 0x020fc80007ffe0ff */
[----:B---3--:R-:W-:-:S13]  /*0750*/  ISETP.NE.AND P0, PT, R23, UR40, PT ;  /* 0x0000002817007c0c */ /* 0x008fda000bf05270 */
[----:B------:R-:W-:Y:S05]  /*0760*/  @P0 BRA `(.L_x_14) ;  /* 0x0000000000380947 */ /* 0x000fea0003800000 */
[----:B------:R-:W3:Y:S01]  /*0770*/  LDG.E R17, desc[UR36][R28.64] ;  /* 0x000000241c117981 */ /* 0x000ee2000c1e1900 */
[----:B------:R-:W-:Y:S01]  /*0780*/  MOV R8, 0x0 ;  /* 0x0000000000087802 */ /* 0x000fe20000000f00 */
[----:B------:R-:W-:Y:S01]  /*0790*/  IMAD.MOV.U32 R19, RZ, RZ, R16 ;  /* 0x000000ffff137224 */ /* 0x000fe200078e0010 */
[----:B------:R-:W0:Y:S01]  /*07a0*/  LDCU.64 UR4, c[0x4][0x8] ;  /* 0x01000100ff0477ac */ /* 0x000e220008000a00 */
[----:B------:R-:W-:Y:S01]  /*07b0*/  IMAD.MOV.U32 R6, RZ, RZ, R24 ;  /* 0x000000ffff067224 */ /* 0x000fe200078e0018 */
[----:B------:R-:W-:Y:S02]  /*07c0*/  MOV R7, R2 ;  /* 0x0000000200077202 */ /* 0x000fe40000000f00 */
[----:B------:R-:W1:Y:S01]  /*07d0*/  LDC.64 R8, c[0x4][R8] ;  /* 0x0100000008087b82 */ /* 0x000e620000000a00 */
[----:B0-----:R-:W-:Y:S01]  /*07e0*/  MOV R4, UR4 ;  /* 0x0000000400047c02 */ /* 0x001fe20008000f00 */
[----:B------:R-:W-:Y:S02]  /*07f0*/  IMAD.U32 R5, RZ, RZ, UR5 ;  /* 0x00000005ff057e24 */ /* 0x000fe4000f8e00ff */
[----:B---3--:R-:W-:-:S05]  /*0800*/  VIADD R17, R17, 0x1 ;  /* 0x0000000111117836 */ /* 0x008fca0000000000 */
[----:B------:R0:W-:Y:S04]  /*0810*/  STL.128 [R1], R16 ;  /* 0x0000001001007387 */ /* 0x0001e80000100c00 */
[----:B-1----:R0:W-:Y:S02]  /*0820*/  STG.E desc[UR36][R28.64], R17 ;  /* 0x000000111c007986 */ /* 0x0021e4000c101924 */
[----:B------:R-:W-:-:S07]  /*0830*/  LEPC R20, `(.L_x_14) ;  /* 0x000000001014794e */ /* 0x000fce0000000000 */
[----:B0-2-4-:R-:W-:Y:S05]  /*0840*/  CALL.ABS.NOINC R8 ;  /* 0x0000000008007343 */ /* 0x015fea0003c00000 */
.L_x_14:
[----:B-12-4-:R-:W-:Y:S05]  /*0850*/  BSYNC.RECONVERGENT B6 ;  /* 0x0000000000067941 */ /* 0x016fea0003800200 */
.L_x_13:
[----:B------:R-:W0:Y:S02]  /*0860*/  LDC.64 R4, c[0x0][0x380] ;  /* 0x0000e000ff047b82 */ /* 0x000e240000000a00 */
[----:B0-----:R-:W-:-:S06]  /*0870*/  IMAD.WIDE.U32 R4, R22, 0x4, R4 ;  /* 0x0000000416047825 */ /* 0x001fcc00078e0004 */
[----:B------:R-:W2:Y:S01]  /*0880*/  LDG.E R4, desc[UR36][R4.64] ;  /* 0x0000002404047981 */ /* 0x000ea2000c1e1900 */
[----:B------:R-:W-:Y:S01]  /*0890*/  BSSY.RECONVERGENT B6, `(.L_x_15) ;  /* 0x0000014000067945 */ /* 0x000fe20003800200 */
[----:B------:R-:W-:Y:S02]  /*08a0*/  VIADD R18, R22, 0xfffffffe ;  /* 0xfffffffe16127836 */ /* 0x000fe40000000000 */
[----:B--2---:R-:W-:-:S05]  /*08b0*/  IMAD.IADD R17, R23, 0x1, R4 ;  /* 0x0000000117117824 */ /* 0x004fca00078e0204 */
[----:B------:R-:W-:-:S13]  /*08c0*/  ISETP.NE.AND P0, PT, R17, UR40, PT ;  /* 0x0000002811007c0c */ /* 0x000fda000bf05270 */
[----:B------:R-:W-:Y:S05]  /*08d0*/  @P0 BRA `(.L_x_16) ;  /* 0x00000000003c0947 */ /* 0x000fea0003800000 */
[----:B------:R-:W2:Y:S01]  /*08e0*/  LDG.E R21, desc[UR36][R28.64] ;  /* 0x000000241c157981 */ /* 0x000ea2000c1e1900 */
[----:B------:R-:W-:Y:S01]  /*08f0*/  MOV R8, 0x0 ;  /* 0x0000000000087802 */ /* 0x000fe20000000f00 */
[----:B------:R-:W-:Y:S01]  /*0900*/  IMAD.MOV.U32 R23, RZ, RZ, R16 ;  /* 0x000000ffff177224 */ /* 0x000fe200078e0010 */
[----:B------:R-:W-:Y:S01]  /*0910*/  MOV R20, R16 ;  /* 0x0000001000147202 */ /* 0x000fe20000000f00 */
[----:B------:R-:W0:Y:S01]  /*0920*/  LDCU.64 UR4, c[0x4][0x8] ;  /* 0x01000100ff0477ac */ /* 0x000e220008000a00 */
[----:B------:R-:W-:Y:S01]  /*0930*/  IMAD.MOV.U32 R6, RZ, RZ, R24 ;  /* 0x000000ffff067224 */ /* 0x000fe200078e0018 */
[----:B------:R-:W-:Y:S01]  /*0940*/  MOV R7, R2 ;  /* 0x0000000200077202 */ /* 0x000fe20000000f00 */
[----:B------:R-:W1:Y:S01]  /*0950*/  LDC.64 R8, c[0x4][R8] ;  /* 0x0100000008087b82 */ /* 0x000e620000000a00 */
[----:B0-----:R-:W-:Y:S01]  /*0960*/  MOV R4, UR4 ;  /* 0x0000000400047c02 */ /* 0x001fe20008000f00 */
[----:B------:R-:W-:Y:S02]  /*0970*/  IMAD.U32 R5, RZ, RZ, UR5 ;  /* 0x00000005ff057e24 */ /* 0x000fe4000f8e00ff */
[----:B--2---:R-:W-:-:S05]  /*0980*/  VIADD R21, R21, 0x1 ;  /* 0x0000000115157836 */ /* 0x004fca0000000000 */
[----:B------:R0:W-:Y:S04]  /*0990*/  STL.128 [R1], R20 ;  /* 0x0000001401007387 */ /* 0x0001e80000100c00 */
[----:B-1----:R0:W-:Y:S02]  /*09a0*/  STG.E desc[UR36][R28.64], R21 ;  /* 0x000000151c007986 */ /* 0x0021e4000c101924 */
[----:B0-----:R-:W-:-:S07]  /*09b0*/  LEPC R20, `(.L_x_16) ;  /* 0x000000001014794e */ /* 0x001fce0000000000 */
[----:B------:R-:W-:Y:S05]  /*09c0*/  CALL.ABS.NOINC R8 ;  /* 0x0000000008007343 */ /* 0x000fea0003c00000 */
.L_x_16:
[----:B------:R-:W-:Y:S05]  /*09d0*/  BSYNC.RECONVERGENT B6 ;  /* 0x0000000000067941 */ /* 0x000fea0003800200 */
.L_x_15:
[----:B------:R-:W0:Y:S01]  /*09e0*/  LDC.64 R4, c[0x0][0x380] ;  /* 0x0000e000ff047b82 */ /* 0x000e220000000a00 */
[----:B------:R-:W-:-:S04]  /*09f0*/  VIADD R10, R22, 0xffffffff ;  /* 0xffffffff160a7836 */ /* 0x000fc80000000000 */
[----:B0-----:R-:W-:-:S06]  /*0a00*/  IMAD.WIDE.U32 R4, R10, 0x4, R4 ;  /* 0x000000040a047825 */ /* 0x001fcc00078e0004 */
[----:B------:R-:W2:Y:S01]  /*0a10*/  LDG.E R4, desc[UR36][R4.64] ;  /* 0x0000002404047981 */ /* 0x000ea2000c1e1900 */
[----:B------:R-:W-:Y:S01]  /*0a20*/  BSSY.RECONVERGENT B6, `(.L_x_17) ;  /* 0x0000013000067945 */ /* 0x000fe20003800200 */
        /* <DEDUP_REMOVED lines=16> */
[----:B------:R-:W-:-:S07]  /*0b30*/  LEPC R20, `(.L_x_18) ;  /* 0x000000001014794e */ /* 0x000fce0000000000 */
[----:B0-----:R-:W-:Y:S05]  /*0b40*/  CALL.ABS.NOINC R12 ;  /* 0x000000000c007343 */ /* 0x001fea0003c00000 */
.L_x_18:
[----:B------:R-:W-:Y:S05]  /*0b50*/  BSYNC.RECONVERGENT B6 ;  /* 0x0000000000067941 */ /* 0x000fea0003800200 */
.L_x_17:
[----:B------:R-:W0:Y:S02]  /*0b60*/  LDC.64 R4, c[0x0][0x380] ;  /* 0x0000e000ff047b82 */ /* 0x000e240000000a00 */
        /* <DEDUP_REMOVED lines=9> */
[----:B------:R-:W0:Y:S01]  /*0c00*/  LDCU.64 UR4, c[0x4][0x8] ;  /* 0x01000100ff0477ac */ /* 0x000e220008000a00 */
[----:B------:R-:W-:Y:S01]  /*0c10*/  MOV R6, R24 ;  /* 0x0000001800067202 */ /* 0x000fe20000000f00 */
[----:B------:R-:W-:Y:S02]  /*0c20*/  IMAD.MOV.U32 R7, RZ, RZ, R2 ;  /* 0x000000ffff077224 */ /* 0x000fe400078e0002 */
[----:B------:R-:W1:Y:S01]  /*0c30*/  LDC.64 R8, c[0x4][R8] ;  /* 0x0100000008087b82 */ /* 0x000e620000000a00 */
[----:B0-----:R-:W-:Y:S02]  /*0c40*/  IMAD.U32 R4, RZ, RZ, UR4 ;  /* 0x00000004ff047e24 */ /* 0x001fe4000f8e00ff */
[----:B------:R-:W-:Y:S01]  /*0c50*/  IMAD.U32 R5, RZ, RZ, UR5 ;  /* 0x00000005ff057e24 */ /* 0x000fe2000f8e00ff */
[----:B--2---:R-:W-:-:S05]  /*0c60*/  IADD3 R17, PT, PT, R17, 0x1, RZ ;  /* 0x0000000111117810 */ /* 0x004fca0007ffe0ff */
[----:B------:R0:W-:Y:S04]  /*0c70*/  STL.128 [R1], R16 ;  /* 0x0000001001007387 */ /* 0x0001e80000100c00 */
[----:B-1----:R0:W-:Y:S02]  /*0c80*/  STG.E desc[UR36][R28.64], R17 ;  /* 0x000000111c007986 */ /* 0x0021e4000c101924 */
[----:B------:R-:W-:-:S07]  /*0c90*/  LEPC R20, `(.L_x_20) ;  /* 0x000000001014794e */ /* 0x000fce0000000000 */
[----:B0-----:R-:W-:Y:S05]  /*0ca0*/  CALL.ABS.NOINC R8 ;  /* 0x0000000008007343 */ /* 0x001fea0003c00000 */
.L_x_20:
[----:B------:R-:W-:Y:S05]  /*0cb0*/  BSYNC.RECONVERGENT B6 ;  /* 0x0000000000067941 */ /* 0x000fea0003800200 */
.L_x_19:
[----:B------:R-:W-:Y:S01]  /*0cc0*/  ISETP.NE.AND P6, PT, R26, RZ, PT ;  /* 0x000000ff1a00720c */ /* 0x000fe20003fc5270 */
[----:B------:R-:W-:-:S12]  /*0cd0*/  VIADD R22, R22, 0xfffffffc ;  /* 0xfffffffc16167836 */ /* 0x000fd80000000000 */
[----:B------:R-:W-:Y:S05]  /*0ce0*/  @P6 BRA `(.L_x_21) ;  /* 0xfffffff800746947 */ /* 0x000fea000383ffff */
[----:B------:R-:W-:Y:S05]  /*0cf0*/  BSYNC.RECONVERGENT B7 ;  /* 0x0000000000077941 */ /* 0x000fea0003800200 */
.L_x_12:
[----:B------:R-:W-:-:S07]  /*0d00*/  IADD3 R18, PT, PT, R22, 0x1, RZ ;  /* 0x0000000116127810 */ /* 0x000fce0007ffe0ff */
.L_x_11:
[----:B-1234-:R-:W-:Y:S05]  /*0d10*/  BSYNC.RECONVERGENT B8 ;  /* 0x0000000000087941 */ /* 0x01efea0003800200 */
.L_x_10:
[----:B------:R-:W-:-:S05]  /*0d20*/  VIADD R0, R16, 0x1 ;  /* 0x0000000110007836 */ /* 0x000fca0000000000 */
[----:B------:R-:W-:-:S04]  /*0d30*/  LOP3.LUT R0, R0, 0x3, RZ, 0xc0, !PT ;  /* 0x0000000300007812 */ /* 0x000fc800078ec0ff */
[----:B------:R-:W-:-:S13]  /*0d40*/  ISETP.NE.AND P0, PT, R0, RZ, PT ;  /* 0x000000ff0000720c */ /* 0x000fda0003f05270 */
[----:B------:R-:W-:Y:S05]  /*0d50*/  @!P0 BRA `(.L_x_1) ;  /* 0x0000000000748947 */ /* 0x000fea0003800000 */
[----:B------:R-:W-:-:S07]  /*0d60*/  IMAD.MOV R22, RZ, RZ, -R0 ;  /* 0x000000ffff167224 */ /* 0x000fce00078e0a00 */
.L_x_24:
[----:B------:R-:W0:Y:S02]  /*0d70*/  LDC.64 R4, c[0x0][0x380] ;  /* 0x0000e000ff047b82 */ /* 0x000e240000000a00 */
[----:B0-----:R-:W-:-:S06]  /*0d80*/  IMAD.WIDE.U32 R4, R18, 0x4, R4 ;  /* 0x0000000412047825 */ /* 0x001fcc00078e0004 */
[----:B------:R-:W2:Y:S01]  /*0d90*/  LDG.E R4, desc[UR36][R4.64] ;  /* 0x0000002404047981 */ /* 0x000ea2000c1e1900 */
[----:B------:R-:W-:Y:S01]  /*0da0*/  IADD3 R22, PT, PT, R22, 0x1, RZ ;  /* 0x0000000116167810 */ /* 0x000fe20007ffe0ff */
[----:B------:R-:W-:Y:S03]  /*0db0*/  BSSY.RECONVERGENT B6, `(.L_x_22) ;  /* 0x0000014000067945 */ /* 0x000fe60003800200 */
[----:B------:R-:W-:-:S04]  /*0dc0*/  ISETP.NE.AND P1, PT, R22, RZ, PT ;  /* 0x000000ff1600720c */ /* 0x000fc80003f25270 */
[----:B------:R-:W-:Y:S01]  /*0dd0*/  P2R R25, PR, RZ, 0x2 ;  /* 0x00000002ff197803 */ /* 0x000fe20000000000 */
        /* <DEDUP_REMOVED lines=17> */
.L_x_23:
[----:B------:R-:W-:Y:S05]  /*0ef0*/  BSYNC.RECONVERGENT B6 ;  /* 0x0000000000067941 */ /* 0x000fea0003800200 */
.L_x_22:
[----:B------:R-:W-:Y:S01]  /*0f00*/  ISETP.NE.AND P6, PT, R25, RZ, PT ;  /* 0x000000ff1900720c */ /* 0x000fe20003fc5270 */
[----:B------:R-:W-:-:S12]  /*0f10*/  VIADD R18, R18, 0xffffffff ;  /* 0xffffffff12127836 */ /* 0x000fd80000000000 */
[----:B------:R-:W-:Y:S05]  /*0f20*/  @P6 BRA `(.L_x_24) ;  /* 0xfffffffc00906947 */ /* 0x000fea000383ffff */
.L_x_1:
[----:B01234-:R-:W-:Y:S05]  /*0f30*/  BSYNC.RECONVERGENT B9 ;  /* 0x0000000000097941 */ /* 0x01ffea0003800200 */
.L_x_0:
[----:B------:R-:W0:Y:S01]  /*0f40*/  LDC.64 R4, c[0x0][0x388] ;  /* 0x0000e200ff047b82 */ /* 0x000e220000000a00 */
[----:B------:R-:W1:Y:S01]  /*0f50*/  LDCU.U8 UR4, c[0x0][0x394] ;  /* 0x00007280ff0477ac */ /* 0x000e620008000000 */
[----:B0-----:R-:W-:-:S06]  /*0f60*/  IMAD.WIDE R4, R16, 0x4, R4 ;  /* 0x0000000410047825 */ /* 0x001fcc00078e0204 */
[----:B------:R-:W2:Y:S01]  /*0f70*/  LDG.E R4, desc[UR36][R4.64] ;  /* 0x0000002404047981 */ /* 0x000ea2000c1e1900 */
[----:B-1----:R-:W-:Y:S01]  /*0f80*/  UPRMT UR4, UR4, 0x8880, URZ ;  /* 0x0000888004047896 */ /* 0x002fe200080000ff */
[----:B--2---:R-:W-:-:S05]  /*0f90*/  ISETP.NE.AND P0, PT, R4, RZ, PT ;  /* 0x000000ff0400720c */ /* 0x004fca0003f05270 */
[----:B------:R-:W-:-:S13]  /*0fa0*/  ISETP.EQ.OR P0, PT, RZ, UR4, P0 ;  /* 0x00000004ff007c0c */ /* 0x000fda0008702670 */
[----:B------:R-:W-:Y:S05]  /*0fb0*/  @P0 EXIT ;  /* 0x000000000000094d */ /* 0x000fea0003800000 */
[----:B------:R-:W-:Y:S01]  /*0fc0*/  HFMA2 R17, -RZ, RZ, 0, 0 ;  /* 0x00000000ff117431 */ /* 0x000fe200000001ff */
[----:B------:R-:W-:Y:S01]  /*0fd0*/  MOV R0, 0x0 ;  /* 0x0000000000007802 */ /* 0x000fe20000000f00 */
[----:B------:R-:W0:Y:S01]  /*0fe0*/  LDCU.64 UR4, c[0x4][0x10] ;  /* 0x01000200ff0477ac */ /* 0x000e220008000a00 */
[----:B------:R-:W-:Y:S01]  /*0ff0*/  IMAD.MOV.U32 R6, RZ, RZ, R24 ;  /* 0x000000ffff067224 */ /* 0x000fe200078e0018 */
[----:B------:R-:W-:Y:S01]  /*1000*/  MOV R7, R2 ;  /* 0x0000000200077202 */ /* 0x000fe20000000f00 */
[----:B------:R1:W2:Y:S01]  /*1010*/  LDC.64 R8, c[0x4][R0] ;  /* 0x0100000000087b82 */ /* 0x0002a20000000a00 */
[----:B------:R1:W-:Y:S01]  /*1020*/  STL.64 [R1], R16 ;  /* 0x0000001001007387 */ /* 0x0003e20000100a00 */
[----:B0-----:R-:W-:Y:S01]  /*1030*/  IMAD.U32 R4, RZ, RZ, UR4 ;  /* 0x00000004ff047e24 */ /* 0x001fe2000f8e00ff */
[----:B-1----:R-:W-:-:S07]  /*1040*/  MOV R5, UR5 ;  /* 0x0000000500057c02 */ /* 0x002fce0008000f00 */
[----:B------:R-:W-:-:S07]  /*1050*/  LEPC R20, `(.L_x_25) ;  /* 0x000000001014794e */ /* 0x000fce0000000000 */
[----:B--2---:R-:W-:Y:S05]  /*1060*/  CALL.ABS.NOINC R8 ;  /* 0x0000000008007343 */ /* 0x004fea0003c00000 */
.L_x_25:
[----:B------:R-:W-:Y:S05]  /*1070*/  EXIT ;  /* 0x000000000000794d */ /* 0x000fea0003800000 */
.L_x_26:
[----:B------:R-:W-:-:S00]  /*1080*/  BRA `(.L_x_26) ;  /* 0xfffffffc00fc7947 */ /* 0x000fc0000383ffff */
[----:B------:R-:W-:-:S00]  /*1090*/  NOP ;  /* 0x0000000000007918 */ /* 0x000fc00000000000 */
        /* <DEDUP_REMOVED lines=14> */
.L_x_27:


//--------------------- .nv.global.init           --------------------------
	.section	.nv.global.init,"aw",@progbits
.nv.global.init:
	.type		$str$1,@object
	.size		$str$1,($str - $str$1)
$str$1:
        /*0000*/ 	.byte	0x49, 0xe2, 0x80, 0x99, 0x6d, 0x20, 0x74, 0x68, 0x72, 0x65, 0x61, 0x64, 0x20, 0x25, 0x64, 0x2e
        /*0010*/ 	.byte	0x20, 0x4c, 0x6f, 0x63, 0x61, 0x6c, 0x20, 0x63, 0x6f, 0x75, 0x6e, 0x74, 0x3a, 0x20, 0x25, 0x64
        /*0020*/ 	.byte	0x0a, 0x00
	.type		$str,@object
	.size		$str,(.L_0 - $str)
$str:
        /*0022*/ 	.byte	0x49, 0xe2, 0x80, 0x99, 0x6d, 0x20, 0x74, 0x68, 0x72, 0x65, 0x61, 0x64, 0x20, 0x25, 0x64, 0x2e
        /*0032*/ 	.byte	0x20, 0x4c, 0x6f, 0x63, 0x61, 0x6c, 0x20, 0x63, 0x6f, 0x75, 0x6e, 0x74, 0x3a, 0x20, 0x25, 0x64
        /*0042*/ 	.byte	0x20, 0x53, 0x65, 0x71, 0x75, 0x65, 0x6e, 0x63, 0x65, 0x20, 0x66, 0x6f, 0x75, 0x6e, 0x64, 0x20
        /*0052*/ 	.byte	0x61, 0x74, 0x3a, 0x20, 0x25, 0x64, 0x2d, 0x25, 0x64, 0x2e, 0x0a, 0x00
.L_0:


//--------------------- .nv.shared.reserved.0     --------------------------
	.section	.nv.shared.reserved.0,"aw",@nobits
	.weak		__nv_reservedSMEM_offset_0_alias
	.size		__nv_reservedSMEM_offset_0_alias, 0, 64
	.other		__nv_reservedSMEM_offset_0_alias,@"STO_CUDA_RESERVED_SHARED STV_DEFAULT"
__nv_reservedSMEM_offset_0_alias:
	.zero		0
	.zero		64


//--------------------- .nv.constant0._Z8checkSumPiS_ibi --------------------------
	.section	.nv.constant0._Z8checkSumPiS_ibi,"a",@progbits
	.sectionflags	@""
	.align	4
.nv.constant0._Z8checkSumPiS_ibi:
	.zero		924


//--------------------- SYMBOLS --------------------------

	.type		.nv.reservedSmem.offset0,@object
	.size		.nv.reservedSmem.offset0,0x4
	.type		vprintf,@function
